	.headerflags	@"EF_CUDA_TEXMODE_UNIFIED EF_CUDA_64BIT_ADDRESS EF_CUDA_ACCELERATORS EF_CUDA_SM90 EF_CUDA_VIRTUAL_SM(EF_CUDA_SM90)"
	.elftype	@"ET_EXEC"


//--------------------- .nv.info                  --------------------------
	.section	.nv.info,"",@"SHT_CUDA_INFO"
	.align	4


	//----- nvinfo : EIATTR_REGCOUNT
	.align		4
        /*0000*/ 	.byte	0x04, 0x2f
        /*0002*/ 	.short	(.L_1 - .L_0)
	.align		4
.L_0:
        /*0004*/ 	.word	index@(triton_poi_fused_add_10)
        /*0008*/ 	.word	0x0000001d


	//----- nvinfo : EIATTR_MIN_STACK_SIZE
	.align		4
.L_1:
        /*000c*/ 	.byte	0x04, 0x12
        /*000e*/ 	.short	(.L_3 - .L_2)
	.align		4
.L_2:
        /*0010*/ 	.word	index@(triton_poi_fused_add_10)
        /*0014*/ 	.word	0x00000000


	//----- nvinfo : EIATTR_FRAME_SIZE
	.align		4
.L_3:
        /*0018*/ 	.byte	0x04, 0x11
        /*001a*/ 	.short	(.L_5 - .L_4)
	.align		4
.L_4:
        /*001c*/ 	.word	index@(triton_poi_fused_add_10)
        /*0020*/ 	.word	0x00000000


	//----- nvinfo : EIATTR_MIN_STACK_SIZE
	.align		4
.L_5:
        /*0024*/ 	.byte	0x04, 0x12
        /*0026*/ 	.short	(.L_7 - .L_6)
	.align		4
.L_6:
        /*0028*/ 	.word	index@(triton_poi_fused_add_10)
        /*002c*/ 	.word	0x00000000
.L_7:


//--------------------- .nv.info.triton_poi_fused_add_10 --------------------------
	.section	.nv.info.triton_poi_fused_add_10,"",@"SHT_CUDA_INFO"
	.sectionflags	@""
	.align	4


	//----- nvinfo : EIATTR_CUDA_API_VERSION
	.align		4
        /*0000*/ 	.byte	0x04, 0x37
        /*0002*/ 	.short	(.L_9 - .L_8)
.L_8:
        /*0004*/ 	.word	0x0000007c


	//----- nvinfo : EIATTR_KPARAM_INFO
	.align		4
.L_9:
        /*0008*/ 	.byte	0x04, 0x17
        /*000a*/ 	.short	(.L_11 - .L_10)
.L_10:
        /*000c*/ 	.word	0x00000000
        /*0010*/ 	.short	0x0006
        /*0012*/ 	.short	0x002c
        /*0014*/ 	.byte	0x00, 0xf0, 0x11, 0x00


	//----- nvinfo : EIATTR_KPARAM_INFO
	.align		4
.L_11:
        /*0018*/ 	.byte	0x04, 0x17
        /*001a*/ 	.short	(.L_13 - .L_12)
.L_12:
        /*001c*/ 	.word	0x00000000
        /*0020*/ 	.short	0x0005
        /*0022*/ 	.short	0x0028
        /*0024*/ 	.byte	0x00, 0xf0, 0x11, 0x00


	//----- nvinfo : EIATTR_KPARAM_INFO
	.align		4
.L_13:
        /*0028*/ 	.byte	0x04, 0x17
        /*002a*/ 	.short	(.L_15 - .L_14)
.L_14:
        /*002c*/ 	.word	0x00000000
        /*0030*/ 	.short	0x0004
        /*0032*/ 	.short	0x0020
        /*0034*/ 	.byte	0x00, 0xf4, 0x21, 0x00


	//----- nvinfo : EIATTR_KPARAM_INFO
	.align		4
.L_15:
        /*0038*/ 	.byte	0x04, 0x17
        /*003a*/ 	.short	(.L_17 - .L_16)
.L_16:
        /*003c*/ 	.word	0x00000000
        /*0040*/ 	.short	0x0003
        /*0042*/ 	.short	0x0018
        /*0044*/ 	.byte	0x00, 0xf4, 0x21, 0x00


	//----- nvinfo : EIATTR_KPARAM_INFO
	.align		4
.L_17:
        /*0048*/ 	.byte	0x04, 0x17
        /*004a*/ 	.short	(.L_19 - .L_18)
.L_18:
        /*004c*/ 	.word	0x00000000
        /*0050*/ 	.short	0x0002
        /*0052*/ 	.short	0x0010
        /*0054*/ 	.byte	0x00, 0xf4, 0x21, 0x00


	//----- nvinfo : EIATTR_KPARAM_INFO
	.align		4
.L_19:
        /*0058*/ 	.byte	0x04, 0x17
        /*005a*/ 	.short	(.L_21 - .L_20)
.L_20:
        /*005c*/ 	.word	0x00000000
        /*0060*/ 	.short	0x0001
        /*0062*/ 	.short	0x0008
        /*0064*/ 	.byte	0x00, 0xf4, 0x21, 0x00


	//----- nvinfo : EIATTR_KPARAM_INFO
	.align		4
.L_21:
        /*0068*/ 	.byte	0x04, 0x17
        /*006a*/ 	.short	(.L_23 - .L_22)
.L_22:
        /*006c*/ 	.word	0x00000000
        /*0070*/ 	.short	0x0000
        /*0072*/ 	.short	0x0000
        /*0074*/ 	.byte	0x00, 0xf4, 0x21, 0x00


	//----- nvinfo : EIATTR_SPARSE_MMA_MASK
	.align		4
.L_23:
        /*0078*/ 	.byte	0x03, 0x50
        /*007a*/ 	.short	0x0000


	//----- nvinfo : EIATTR_MAXREG_COUNT
	.align		4
        /*007c*/ 	.byte	0x03, 0x1b
        /*007e*/ 	.short	0x00ff


	//----- nvinfo : EIATTR_EXIT_INSTR_OFFSETS
	.align		4
        /*0080*/ 	.byte	0x04, 0x1c
        /*0082*/ 	.short	(.L_25 - .L_24)


	//   ....[0]....
.L_24:
        /*0084*/ 	.word	0x00000670


	//   ....[1]....
        /*0088*/ 	.word	0x000006b0


	//----- nvinfo : EIATTR_REQNTID
	.align		4
.L_25:
        /*008c*/ 	.byte	0x04, 0x10
        /*008e*/ 	.short	(.L_27 - .L_26)
.L_26:
        /*0090*/ 	.word	0x00000080
        /*0094*/ 	.word	0x00000001
        /*0098*/ 	.word	0x00000001


	//----- nvinfo : EIATTR_CBANK_PARAM_SIZE
	.align		4
.L_27:
        /*009c*/ 	.byte	0x03, 0x19
        /*009e*/ 	.short	0x0030


	//----- nvinfo : EIATTR_PARAM_CBANK
	.align		4
        /*00a0*/ 	.byte	0x04, 0x0a
        /*00a2*/ 	.short	(.L_29 - .L_28)
	.align		4
.L_28:
        /*00a4*/ 	.word	index@(.nv.constant0.triton_poi_fused_add_10)
        /*00a8*/ 	.short	0x0210
        /*00aa*/ 	.short	0x0030


	//----- nvinfo : EIATTR_SW_WAR
	.align		4
.L_29:
        /*00ac*/ 	.byte	0x04, 0x36
        /*00ae*/ 	.short	(.L_31 - .L_30)
.L_30:
        /*00b0*/ 	.word	0x00000008
.L_31:


//--------------------- .nv.callgraph             --------------------------
	.section	.nv.callgraph,"",@"SHT_CUDA_CALLGRAPH"
	.align	4
	.sectionentsize	8
	.align		4
        /*0000*/ 	.word	0x00000000
	.align		4
        /*0004*/ 	.word	0xffffffff
	.align		4
        /*0008*/ 	.word	0x00000000
	.align		4
        /*000c*/ 	.word	0xfffffffe
	.align		4
        /*0010*/ 	.word	0x00000000
	.align		4
        /*0014*/ 	.word	0xfffffffd
	.align		4
        /*0018*/ 	.word	0x00000000
	.align		4
        /*001c*/ 	.word	0xfffffffc


//--------------------- .text.triton_poi_fused_add_10 --------------------------
	.section	.text.triton_poi_fused_add_10,"ax",@progbits
	.sectionflags	@"SHF_BARRIERS=1"
	.align	128
        .global         triton_poi_fused_add_10
        .type           triton_poi_fused_add_10,@function
        .size           triton_poi_fused_add_10,(.L_x_1 - triton_poi_fused_add_10)
        .other          triton_poi_fused_add_10,@"STO_CUDA_ENTRY STV_DEFAULT"
triton_poi_fused_add_10:
.text.triton_poi_fused_add_10:
[----:B------:R-:W0:Y:S02]  /*0000*/  LDC R1, c[0x0][0x28] ;  /* 0x00000a00ff017b82 */ /* 0x000e240000000800 */
[----:B------:R-:W1:Y:S01]  /*0010*/  S2R R10, SR_TID.X ;  /* 0x00000000000a7919 */ /* 0x000e620000002100 */
[----:B------:R-:W2:Y:S01]  /*0020*/  S2UR UR4, SR_CTAID.X ;  /* 0x00000000000479c3 */ /* 0x000ea20000002500 */
[----:B------:R-:W-:Y:S01]  /*0030*/  ULDC.64 UR6, c[0x0][0x208] ;  /* 0x0000820000067ab9 */ /* 0x000fe20000000a00 */
[----:B------:R-:W3:Y:S06]  /*0040*/  S2R R11, SR_CTAID.Y ;  /* 0x00000000000b7919 */ /* 0x000eec0000002600 */
[----:B------:R-:W4:Y:S08]  /*0050*/  LDC.64 R16, c[0x0][0x218] ;  /* 0x00008600ff107b82 */ /* 0x000f300000000a00 */
[----:B------:R-:W5:Y:S01]  /*0060*/  LDC.64 R14, c[0x0][0x228] ;  /* 0x00008a00ff0e7b82 */ /* 0x000f620000000a00 */
[----:B--2---:R-:W-:-:S07]  /*0070*/  USHF.L.U32 UR4, UR4, 0x2, URZ ;  /* 0x0000000204047899 */ /* 0x004fce000800063f */
[----:B------:R-:W2:Y:S01]  /*0080*/  LDC.64 R12, c[0x0][0x220] ;  /* 0x00008800ff0c7b82 */ /* 0x000ea20000000a00 */
[--C-:B-1----:R-:W-:Y:S02]  /*0090*/  SHF.R.U32.HI R9, RZ, 0x1, R10.reuse ;  /* 0x00000001ff097819 */ /* 0x102fe4000001160a */
[----:B------:R-:W-:Y:S02]  /*00a0*/  SHF.R.U32.HI R0, RZ, 0x1, R10 ;  /* 0x00000001ff007819 */ /* 0x000fe4000001160a */
[----:B------:R-:W-:Y:S01]  /*00b0*/  SGXT.U32 R9, R9, 0x4 ;  /* 0x000000040909781a */ /* 0x000fe20000000000 */
[----:B---3--:R-:W-:Y:S01]  /*00c0*/  IMAD.SHL.U32 R11, R11, 0x40, RZ ;  /* 0x000000400b0b7824 */ /* 0x008fe200078e00ff */
[----:B------:R-:W-:Y:S02]  /*00d0*/  LOP3.LUT R8, R10, 0x1, RZ, 0xc0, !PT ;  /* 0x000000010a087812 */ /* 0x000fe400078ec0ff */
[----:B------:R-:W-:Y:S02]  /*00e0*/  LOP3.LUT R3, R9, 0x10, R0, 0xf8, !PT ;  /* 0x0000001009037812 */ /* 0x000fe400078ef800 */
[----:B------:R-:W-:-:S02]  /*00f0*/  LEA R19, R8, UR4, 0x1 ;  /* 0x0000000408137c11 */ /* 0x000fc4000f8e08ff */
[----:B------:R-:W-:Y:S02]  /*0100*/  LOP3.LUT R4, R3, 0x20, R0, 0xf8, !PT ;  /* 0x0000002003047812 */ /* 0x000fe400078ef800 */
[----:B------:R-:W1:Y:S01]  /*0110*/  LDC.64 R2, c[0x0][0x210] ;  /* 0x00008400ff027b82 */ /* 0x000e620000000a00 */
[C---:B------:R-:W-:Y:S01]  /*0120*/  ISETP.GE.AND P0, PT, R19.reuse, 0x4, PT ;  /* 0x000000041300780c */ /* 0x040fe20003f06270 */
[----:B----4-:R-:W-:Y:S01]  /*0130*/  IMAD.WIDE R16, R19, 0x4, R16 ;  /* 0x0000000413107825 */ /* 0x010fe200078e0210 */
[----:B------:R-:W-:-:S03]  /*0140*/  LOP3.LUT R4, R4, R11, RZ, 0xfc, !PT ;  /* 0x0000000b04047212 */ /* 0x000fc600078efcff */
[----:B-----5:R-:W-:Y:S01]  /*0150*/  IMAD.WIDE R20, R19, 0x4, R14 ;  /* 0x0000000413147825 */ /* 0x020fe200078e020e */
[----:B------:R-:W-:Y:S02]  /*0160*/  SHF.R.S32.HI R5, RZ, 0x1f, R4 ;  /* 0x0000001fff057819 */ /* 0x000fe40000011404 */
[----:B------:R-:W-:Y:S02]  /*0170*/  ISETP.LT.AND P1, PT, R4, 0x40, !P0 ;  /* 0x000000400400780c */ /* 0x000fe40004721270 */
[----:B------:R-:W-:-:S04]  /*0180*/  LEA.HI R5, R5, R4, RZ, 0x4 ;  /* 0x0000000405057211 */ /* 0x000fc800078f20ff */
[----:B------:R-:W-:Y:S02]  /*0190*/  LOP3.LUT R7, R5, 0xffffff0, RZ, 0xc0, !PT ;  /* 0x0ffffff005077812 */ /* 0x000fe400078ec0ff */
[----:B------:R-:W-:Y:S01]  /*01a0*/  SHF.R.S32.HI R6, RZ, 0x4, R5 ;  /* 0x00000004ff067819 */ /* 0x000fe20000011405 */
[C---:B------:R-:W-:Y:S02]  /*01b0*/  IMAD R5, R4.reuse, 0x4, R19 ;  /* 0x0000000404057824 */ /* 0x040fe400078e0213 */
[----:B------:R-:W-:Y:S02]  /*01c0*/  IMAD.IADD R7, R4, 0x1, -R7 ;  /* 0x0000000104077824 */ /* 0x000fe400078e0a07 */
[----:B------:R-:W-:Y:S02]  /*01d0*/  IMAD R6, R6, 0x4, R19 ;  /* 0x0000000406067824 */ /* 0x000fe400078e0213 */
[----:B-1----:R-:W-:Y:S01]  /*01e0*/  IMAD.WIDE R2, R5, 0x4, R2 ;  /* 0x0000000405027825 */ /* 0x002fe200078e0202 */
[----:B------:R-:W-:-:S03]  /*01f0*/  CS2R R4, SRZ ;  /* 0x0000000000047805 */ /* 0x000fc6000001ff00 */
[----:B------:R-:W-:Y:S01]  /*0200*/  IMAD R23, R7, 0x10, R6 ;  /* 0x0000001007177824 */ /* 0x000fe200078e0206 */
[----:B------:R-:W-:Y:S02]  /*0210*/  CS2R R6, SRZ ;  /* 0x0000000000067805 */ /* 0x000fe4000001ff00 */
[----:B------:R1:W3:Y:S01]  /*0220*/  @!P0 LDG.E.EL.64 R4, desc[UR6][R16.64] ;  /* 0x0000000610048981 */ /* 0x0002e2000c2e1b00 */
[----:B--2---:R-:W-:-:S03]  /*0230*/  IMAD.WIDE R22, R23, 0x4, R12 ;  /* 0x0000000417167825 */ /* 0x004fc600078e020c */
[----:B------:R-:W3:Y:S01]  /*0240*/  @P1 LDG.E.EL.64 R6, desc[UR6][R2.64] ;  /* 0x0000000602061981 */ /* 0x000ee2000c2e1b00 */
[----:B------:R-:W-:Y:S02]  /*0250*/  CS2R R12, SRZ ;  /* 0x00000000000c7805 */ /* 0x000fe4000001ff00 */
[----:B------:R-:W-:Y:S01]  /*0260*/  CS2R R14, SRZ ;  /* 0x00000000000e7805 */ /* 0x000fe2000001ff00 */
[----:B------:R-:W-:Y:S01]  /*0270*/  IMAD.SHL.U32 R18, R10, 0x2, RZ ;  /* 0x000000020a127824 */ /* 0x000fe200078e00ff */
[----:B-1----:R-:W1:Y:S02]  /*0280*/  LDC.64 R16, c[0x0][0x230] ;  /* 0x00008c00ff107b82 */ /* 0x002e640000000a00 */
[----:B------:R2:W4:Y:S04]  /*0290*/  @!P0 LDG.E.EL.64 R12, desc[UR6][R20.64] ;  /* 0x00000006140c8981 */ /* 0x000528000c2e1b00 */
[----:B------:R5:W4:Y:S01]  /*02a0*/  @P1 LDG.E.EL.64 R14, desc[UR6][R22.64] ;  /* 0x00000006160e1981 */ /* 0x000b22000c2e1b00 */
[----:B------:R-:W-:-:S04]  /*02b0*/  LOP3.LUT R19, R11, 0x3e, R18, 0xf8, !PT ;  /* 0x0000003e0b137812 */ /* 0x000fc800078ef812 */
[----:B------:R-:W-:Y:S02]  /*02c0*/  SHF.R.S32.HI R24, RZ, 0x1f, R19 ;  /* 0x0000001fff187819 */ /* 0x000fe40000011413 */
[----:B------:R-:W-:Y:S02]  /*02d0*/  SHF.R.U32.HI R11, RZ, 0x5, R10 ;  /* 0x00000005ff0b7819 */ /* 0x000fe4000001160a */
[----:B------:R-:W-:Y:S02]  /*02e0*/  LEA.HI R25, R24, R19, RZ, 0x4 ;  /* 0x0000001318197211 */ /* 0x000fe400078f20ff */
[----:B------:R-:W-:Y:S02]  /*02f0*/  SGXT.U32 R11, R11, 0x2 ;  /* 0x000000020b0b781a */ /* 0x000fe40000000000 */
[C---:B------:R-:W-:Y:S01]  /*0300*/  LOP3.LUT R26, R25.reuse, 0xfffffff0, RZ, 0xc0, !PT ;  /* 0xfffffff0191a7812 */ /* 0x040fe200078ec0ff */
[----:B------:R-:W-:Y:S01]  /*0310*/  IMAD.SHL.U32 R25, R25, 0x4, RZ ;  /* 0x0000000419197824 */ /* 0x000fe200078e00ff */
[----:B------:R-:W-:-:S03]  /*0320*/  LOP3.LUT R24, R11, UR4, RZ, 0xfc, !PT ;  /* 0x000000040b187c12 */ /* 0x000fc6000f8efcff */
[----:B--2---:R-:W-:Y:S01]  /*0330*/  IMAD.IADD R21, R19, 0x1, -R26 ;  /* 0x0000000113157824 */ /* 0x004fe200078e0a1a */
[C---:B------:R-:W-:Y:S02]  /*0340*/  ISETP.GE.AND P0, PT, R24.reuse, 0x4, PT ;  /* 0x000000041800780c */ /* 0x040fe40003f06270 */
[----:B------:R-:W-:Y:S01]  /*0350*/  LOP3.LUT R20, R25, 0xffffffc0, RZ, 0xc0, !PT ;  /* 0xffffffc019147812 */ /* 0x000fe200078ec0ff */
[----:B------:R-:W-:Y:S01]  /*0360*/  IMAD R21, R24, 0x10, R21 ;  /* 0x0000001018157824 */ /* 0x000fe200078e0215 */
[----:B------:R-:W-:-:S03]  /*0370*/  ISETP.LT.AND P0, PT, R19, 0x40, !P0 ;  /* 0x000000401300780c */ /* 0x000fc60004701270 */
[----:B------:R-:W-:-:S04]  /*0380*/  IMAD.IADD R21, R21, 0x1, R20 ;  /* 0x0000000115157824 */ /* 0x000fc800078e0214 */
[----:B-1----:R-:W-:Y:S01]  /*0390*/  IMAD.WIDE R20, R21, 0x4, R16 ;  /* 0x0000000415147825 */ /* 0x002fe200078e0210 */
[----:B------:R-:W-:-:S06]  /*03a0*/  CS2R R16, SRZ ;  /* 0x0000000000107805 */ /* 0x000fcc000001ff00 */
[----:B------:R-:W2:Y:S01]  /*03b0*/  @P0 LDG.E.EL.64 R16, desc[UR6][R20.64] ;  /* 0x0000000614100981 */ /* 0x000ea2000c2e1b00 */
[----:B------:R-:W1:Y:S01]  /*03c0*/  S2UR UR5, SR_CgaCtaId ;  /* 0x00000000000579c3 */ /* 0x000e620000008800 */
[----:B-----5:R-:W-:Y:S01]  /*03d0*/  IMAD.SHL.U32 R22, R8, 0x80, RZ ;  /* 0x0000008008167824 */ /* 0x020fe200078e00ff */
[----:B------:R-:W-:-:S04]  /*03e0*/  UMOV UR4, 0x400 ;  /* 0x0000040000047882 */ /* 0x000fc80000000000 */
[----:B------:R-:W-:-:S04]  /*03f0*/  LOP3.LUT R9, R22, R9, RZ, 0xfc, !PT ;  /* 0x0000000916097212 */ /* 0x000fc800078efcff */
[----:B------:R-:W-:-:S04]  /*0400*/  LOP3.LUT R9, R9, 0x10, R0, 0xf8, !PT ;  /* 0x0000001009097812 */ /* 0x000fc800078ef800 */
[----:B------:R-:W-:Y:S01]  /*0410*/  LOP3.LUT R9, R9, 0x20, R0, 0xf8, !PT ;  /* 0x0000002009097812 */ /* 0x000fe200078ef800 */
[----:B-1----:R-:W-:-:S06]  /*0420*/  UPRMT UR4, UR5, 0x654, UR4 ;  /* 0x0000065405047896 */ /* 0x002fcc0008000004 */
[----:B------:R-:W-:Y:S02]  /*0430*/  LEA R0, R8, UR4, 0x4 ;  /* 0x0000000408007c11 */ /* 0x000fe4000f8e20ff */
[----:B------:R-:W-:-:S03]  /*0440*/  LEA.HI R22, R22, UR4, RZ, 0x1d ;  /* 0x0000000416167c11 */ /* 0x000fc6000f8fe8ff */
[C---:B------:R-:W-:Y:S02]  /*0450*/  IMAD R0, R9.reuse, 0x4, R0 ;  /* 0x0000000409007824 */ /* 0x040fe400078e0200 */
[----:B------:R-:W-:Y:S01]  /*0460*/  IMAD R22, R9, 0x4, R22 ;  /* 0x0000000409167824 */ /* 0x000fe200078e0216 */
[----:B------:R-:W-:Y:S01]  /*0470*/  SHF.R.U32.HI R8, RZ, 0x2, R10 ;  /* 0x00000002ff087819 */ /* 0x000fe2000001160a */
[----:B------:R-:W-:-:S05]  /*0480*/  IMAD.SHL.U32 R10, R10, 0x8, RZ ;  /* 0x000000080a0a7824 */ /* 0x000fca00078e00ff */
[----:B------:R-:W-:Y:S01]  /*0490*/  LOP3.LUT R11, R11, 0xf8, R10, 0xf8, !PT ;  /* 0x000000f80b0b7812 */ /* 0x000fe200078ef80a */
[----:B---3--:R-:W-:Y:S01]  /*04a0*/  FADD R9, R4, R6 ;  /* 0x0000000604097221 */ /* 0x008fe20000000000 */
[----:B------:R-:W-:-:S04]  /*04b0*/  FADD R7, R5, R7 ;  /* 0x0000000705077221 */ /* 0x000fc80000000000 */
[----:B------:R1:W-:Y:S04]  /*04c0*/  STS [R0], R9 ;  /* 0x0000000900007388 */ /* 0x0003e80000000800 */
[----:B------:R-:W-:Y:S01]  /*04d0*/  STS [R22+0x108], R7 ;  /* 0x0001080716007388 */ /* 0x000fe20000000800 */
[----:B------:R-:W-:Y:S02]  /*04e0*/  LOP3.LUT R5, R8, 0x18, RZ, 0xc0, !PT ;  /* 0x0000001808057812 */ /* 0x000fe400078ec0ff */
[----:B------:R-:W-:-:S04]  /*04f0*/  LOP3.LUT R6, R10, 0x3f8, RZ, 0xc0, !PT ;  /* 0x000003f80a067812 */ /* 0x000fc800078ec0ff */
[----:B------:R-:W-:Y:S01]  /*0500*/  IADD3 R8, R6, UR4, R5 ;  /* 0x0000000406087c10 */ /* 0x000fe2000fffe005 */
[----:B------:R-:W-:Y:S01]  /*0510*/  BAR.SYNC.DEFER_BLOCKING 0x0 ;  /* 0x0000000000007b1d */ /* 0x000fe20000010000 */
[----:B----4-:R-:W-:Y:S01]  /*0520*/  FADD R19, R12, R14 ;  /* 0x0000000e0c137221 */ /* 0x010fe20000000000 */
[----:B------:R-:W-:-:S04]  /*0530*/  FADD R13, R13, R15 ;  /* 0x0000000f0d0d7221 */ /* 0x000fc80000000000 */
[----:B------:R-:W-:Y:S02]  /*0540*/  LDS.64 R4, [R8] ;  /* 0x0000000008047984 */ /* 0x000fe40000000a00 */
[----:B------:R-:W-:Y:S06]  /*0550*/  BAR.SYNC.DEFER_BLOCKING 0x0 ;  /* 0x0000000000007b1d */ /* 0x000fec0000010000 */
[----:B------:R-:W-:Y:S04]  /*0560*/  STS [R0], R19 ;  /* 0x0000001300007388 */ /* 0x000fe80000000800 */
[----:B------:R-:W-:Y:S01]  /*0570*/  STS [R22+0x108], R13 ;  /* 0x0001080d16007388 */ /* 0x000fe20000000800 */
[----:B------:R-:W-:Y:S06]  /*0580*/  BAR.SYNC.DEFER_BLOCKING 0x0 ;  /* 0x0000000000007b1d */ /* 0x000fec0000010000 */
[----:B------:R-:W2:Y:S01]  /*0590*/  LDS.64 R14, [R8] ;  /* 0x00000000080e7984 */ /* 0x000ea20000000a00 */
[----:B-1----:R-:W-:-:S05]  /*05a0*/  LOP3.LUT R9, R10, 0xf8, RZ, 0xc0, !PT ;  /* 0x000000f80a097812 */ /* 0x002fca00078ec0ff */
[----:B------:R-:W-:-:S04]  /*05b0*/  VIADD R12, R9, UR4 ;  /* 0x00000004090c7c36 */ /* 0x000fc80008000000 */
[----:B------:R-:W-:Y:S01]  /*05c0*/  IMAD R11, R11, 0x4, R12 ;  /* 0x000000040b0b7824 */ /* 0x000fe200078e020c */
[----:B------:R-:W-:Y:S01]  /*05d0*/  LOP3.LUT R9, R18, 0xfc, RZ, 0xc0, !PT ;  /* 0x000000fc12097812 */ /* 0x000fe200078ec0ff */
[----:B--2---:R-:W-:Y:S01]  /*05e0*/  FADD R7, R14, R16 ;  /* 0x000000100e077221 */ /* 0x004fe20000000000 */
[----:B------:R-:W-:-:S03]  /*05f0*/  FADD R10, R15, R17 ;  /* 0x000000110f0a7221 */ /* 0x000fc60000000000 */
[----:B------:R-:W-:Y:S01]  /*0600*/  FADD R4, R4, R7 ;  /* 0x0000000704047221 */ /* 0x000fe20000000000 */
[----:B------:R-:W-:Y:S01]  /*0610*/  BAR.SYNC.DEFER_BLOCKING 0x0 ;  /* 0x0000000000007b1d */ /* 0x000fe20000010000 */
[----:B------:R-:W-:-:S05]  /*0620*/  FADD R5, R5, R10 ;  /* 0x0000000a05057221 */ /* 0x000fca0000000000 */
[----:B------:R1:W-:Y:S04]  /*0630*/  STS [R11], R4 ;  /* 0x000000040b007388 */ /* 0x0003e80000000800 */
[----:B------:R1:W-:Y:S01]  /*0640*/  STS [R11+0x14], R5 ;  /* 0x000014050b007388 */ /* 0x0003e20000000800 */
[----:B------:R-:W-:Y:S01]  /*0650*/  IADD3 R9, R6, UR4, R9 ;  /* 0x0000000406097c10 */ /* 0x000fe2000fffe009 */
[----:B------:R-:W-:Y:S06]  /*0660*/  BAR.SYNC.DEFER_BLOCKING 0x0 ;  /* 0x0000000000007b1d */ /* 0x000fec0000010000 */
[----:B-1----:R-:W-:Y:S05]  /*0670*/  @!P1 EXIT ;  /* 0x000000000000994d */ /* 0x002fea0003800000 */
[----:B------:R-:W-:Y:S04]  /*0680*/  LDS R4, [R9] ;  /* 0x0000000009047984 */ /* 0x000fe80000000800 */
[----:B------:R-:W0:Y:S04]  /*0690*/  LDS R5, [R9+0x4] ;  /* 0x0000040009057984 */ /* 0x000e280000000800 */
[----:B0-----:R-:W-:Y:S01]  /*06a0*/  STG.E.64 desc[UR6][R2.64], R4 ;  /* 0x0000000402007986 */ /* 0x001fe2000c101b06 */
[----:B------:R-:W-:Y:S05]  /*06b0*/  EXIT ;  /* 0x000000000000794d */ /* 0x000fea0003800000 */
.L_x_0:
[----:B------:R-:W-:-:S00]  /*06c0*/  BRA `(.L_x_0) ;  /* 0xfffffffc00fc7947 */ /* 0x000fc0000383ffff */
[----:B------:R-:W-:-:S00]  /*06d0*/  NOP ;  /* 0x0000000000007918 */ /* 0x000fc00000000000 */
        /* <DEDUP_REMOVED lines=10> */
.L_x_1:


//--------------------- .nv.shared.triton_poi_fused_add_10 --------------------------
	.section	.nv.shared.triton_poi_fused_add_10,"aw",@nobits
	.sectionflags	@""
	.align	16
	.zero		1024


//--------------------- .nv.constant0.triton_poi_fused_add_10 --------------------------
	.section	.nv.constant0.triton_poi_fused_add_10,"a",@progbits
	.sectionflags	@""
	.align	4
.nv.constant0.triton_poi_fused_add_10:
	.zero		576
